//
// Generated by NVIDIA NVVM Compiler
//
// Compiler Build ID: CL-36424714
// Cuda compilation tools, release 13.0, V13.0.88
// Based on NVVM 20.0.0
//

.version 9.0
.target sm_100
.address_size 64

	// .globl	_Z11gemm_kernelPfS_S_iiiff

.visible .entry _Z11gemm_kernelPfS_S_iiiff(
	.param .u64 .ptr .align 1 _Z11gemm_kernelPfS_S_iiiff_param_0,
	.param .u64 .ptr .align 1 _Z11gemm_kernelPfS_S_iiiff_param_1,
	.param .u64 .ptr .align 1 _Z11gemm_kernelPfS_S_iiiff_param_2,
	.param .u32 _Z11gemm_kernelPfS_S_iiiff_param_3,
	.param .u32 _Z11gemm_kernelPfS_S_iiiff_param_4,
	.param .u32 _Z11gemm_kernelPfS_S_iiiff_param_5,
	.param .f32 _Z11gemm_kernelPfS_S_iiiff_param_6,
	.param .f32 _Z11gemm_kernelPfS_S_iiiff_param_7
)
{
	.reg .pred 	%p<13>;
	.reg .b32 	%r<41>;
	.reg .b32 	%f<73>;
	.reg .b64 	%rd<53>;

	ld.param.u64 	%rd7, [_Z11gemm_kernelPfS_S_iiiff_param_0];
	ld.param.u64 	%rd8, [_Z11gemm_kernelPfS_S_iiiff_param_1];
	ld.param.u64 	%rd6, [_Z11gemm_kernelPfS_S_iiiff_param_2];
	ld.param.u32 	%r20, [_Z11gemm_kernelPfS_S_iiiff_param_3];
	ld.param.u32 	%r18, [_Z11gemm_kernelPfS_S_iiiff_param_4];
	ld.param.u32 	%r19, [_Z11gemm_kernelPfS_S_iiiff_param_5];
	ld.param.f32 	%f13, [_Z11gemm_kernelPfS_S_iiiff_param_6];
	ld.param.f32 	%f14, [_Z11gemm_kernelPfS_S_iiiff_param_7];
	cvta.to.global.u64 	%rd1, %rd8;
	cvta.to.global.u64 	%rd2, %rd7;
	mov.u32 	%r21, %ctaid.y;
	mov.u32 	%r22, %ntid.y;
	mov.u32 	%r23, %tid.y;
	mad.lo.s32 	%r1, %r21, %r22, %r23;
	mov.u32 	%r24, %ctaid.x;
	mov.u32 	%r25, %ntid.x;
	mov.u32 	%r26, %tid.x;
	mad.lo.s32 	%r2, %r24, %r25, %r26;
	setp.ge.s32 	%p1, %r1, %r20;
	setp.ge.s32 	%p2, %r2, %r18;
	or.pred  	%p3, %p1, %p2;
	@%p3 bra 	$L__BB0_14;
	setp.lt.s32 	%p4, %r19, 1;
	mov.f32 	%f72, 0f00000000;
	@%p4 bra 	$L__BB0_13;
	mul.lo.s32 	%r3, %r19, %r1;
	and.b32  	%r4, %r19, 7;
	setp.lt.u32 	%p5, %r19, 8;
	mov.f32 	%f72, 0f00000000;
	mov.b32 	%r39, 0;
	@%p5 bra 	$L__BB0_5;
	and.b32  	%r39, %r19, 2147483640;
	neg.s32 	%r37, %r39;
	shl.b32 	%r7, %r18, 3;
	mul.wide.u32 	%rd9, %r3, 4;
	add.s64 	%rd10, %rd9, %rd2;
	add.s64 	%rd52, %rd10, 16;
	mov.f32 	%f72, 0f00000000;
	mul.wide.s32 	%rd13, %r18, 4;
	mov.u32 	%r36, %r2;
$L__BB0_4:
	.pragma "nounroll";
	ld.global.f32 	%f19, [%rd52+-16];
	mul.wide.s32 	%rd11, %r36, 4;
	add.s64 	%rd12, %rd1, %rd11;
	ld.global.f32 	%f20, [%rd12];
	fma.rn.f32 	%f21, %f19, %f20, %f72;
	ld.global.f32 	%f22, [%rd52+-12];
	add.s64 	%rd14, %rd12, %rd13;
	ld.global.f32 	%f23, [%rd14];
	fma.rn.f32 	%f24, %f22, %f23, %f21;
	ld.global.f32 	%f25, [%rd52+-8];
	add.s64 	%rd15, %rd14, %rd13;
	ld.global.f32 	%f26, [%rd15];
	fma.rn.f32 	%f27, %f25, %f26, %f24;
	ld.global.f32 	%f28, [%rd52+-4];
	add.s64 	%rd16, %rd15, %rd13;
	ld.global.f32 	%f29, [%rd16];
	fma.rn.f32 	%f30, %f28, %f29, %f27;
	ld.global.f32 	%f31, [%rd52];
	add.s64 	%rd17, %rd16, %rd13;
	ld.global.f32 	%f32, [%rd17];
	fma.rn.f32 	%f33, %f31, %f32, %f30;
	ld.global.f32 	%f34, [%rd52+4];
	add.s64 	%rd18, %rd17, %rd13;
	ld.global.f32 	%f35, [%rd18];
	fma.rn.f32 	%f36, %f34, %f35, %f33;
	ld.global.f32 	%f37, [%rd52+8];
	add.s64 	%rd19, %rd18, %rd13;
	ld.global.f32 	%f38, [%rd19];
	fma.rn.f32 	%f39, %f37, %f38, %f36;
	ld.global.f32 	%f40, [%rd52+12];
	add.s64 	%rd20, %rd19, %rd13;
	ld.global.f32 	%f41, [%rd20];
	fma.rn.f32 	%f72, %f40, %f41, %f39;
	add.s32 	%r37, %r37, 8;
	add.s32 	%r36, %r36, %r7;
	add.s64 	%rd52, %rd52, 32;
	setp.ne.s32 	%p6, %r37, 0;
	@%p6 bra 	$L__BB0_4;
$L__BB0_5:
	setp.eq.s32 	%p7, %r4, 0;
	@%p7 bra 	$L__BB0_13;
	and.b32  	%r13, %r19, 3;
	setp.lt.u32 	%p8, %r4, 4;
	@%p8 bra 	$L__BB0_8;
	add.s32 	%r28, %r39, %r3;
	mul.wide.u32 	%rd21, %r28, 4;
	add.s64 	%rd22, %rd2, %rd21;
	ld.global.f32 	%f43, [%rd22];
	mad.lo.s32 	%r29, %r39, %r18, %r2;
	mul.wide.s32 	%rd23, %r29, 4;
	add.s64 	%rd24, %rd1, %rd23;
	ld.global.f32 	%f44, [%rd24];
	fma.rn.f32 	%f45, %f43, %f44, %f72;
	cvt.u64.u32 	%rd25, %r3;
	cvt.u64.u32 	%rd26, %r39;
	add.s64 	%rd27, %rd26, %rd25;
	shl.b64 	%rd28, %rd27, 2;
	add.s64 	%rd29, %rd2, %rd28;
	ld.global.f32 	%f46, [%rd29+4];
	mul.wide.s32 	%rd30, %r18, 4;
	add.s64 	%rd31, %rd24, %rd30;
	ld.global.f32 	%f47, [%rd31];
	fma.rn.f32 	%f48, %f46, %f47, %f45;
	ld.global.f32 	%f49, [%rd29+8];
	add.s64 	%rd32, %rd31, %rd30;
	ld.global.f32 	%f50, [%rd32];
	fma.rn.f32 	%f51, %f49, %f50, %f48;
	ld.global.f32 	%f52, [%rd29+12];
	add.s64 	%rd33, %rd32, %rd30;
	ld.global.f32 	%f53, [%rd33];
	fma.rn.f32 	%f72, %f52, %f53, %f51;
	add.s32 	%r39, %r39, 4;
$L__BB0_8:
	setp.eq.s32 	%p9, %r13, 0;
	@%p9 bra 	$L__BB0_13;
	setp.eq.s32 	%p10, %r13, 1;
	@%p10 bra 	$L__BB0_11;
	add.s32 	%r30, %r39, %r3;
	mul.wide.u32 	%rd34, %r30, 4;
	add.s64 	%rd35, %rd2, %rd34;
	ld.global.f32 	%f55, [%rd35];
	mad.lo.s32 	%r31, %r39, %r18, %r2;
	mul.wide.s32 	%rd36, %r31, 4;
	add.s64 	%rd37, %rd1, %rd36;
	ld.global.f32 	%f56, [%rd37];
	fma.rn.f32 	%f57, %f55, %f56, %f72;
	cvt.u64.u32 	%rd38, %r3;
	cvt.u64.u32 	%rd39, %r39;
	add.s64 	%rd40, %rd39, %rd38;
	shl.b64 	%rd41, %rd40, 2;
	add.s64 	%rd42, %rd2, %rd41;
	ld.global.f32 	%f58, [%rd42+4];
	mul.wide.s32 	%rd43, %r18, 4;
	add.s64 	%rd44, %rd37, %rd43;
	ld.global.f32 	%f59, [%rd44];
	fma.rn.f32 	%f72, %f58, %f59, %f57;
	add.s32 	%r39, %r39, 2;
$L__BB0_11:
	and.b32  	%r32, %r19, 1;
	setp.eq.b32 	%p11, %r32, 1;
	not.pred 	%p12, %p11;
	@%p12 bra 	$L__BB0_13;
	add.s32 	%r33, %r39, %r3;
	mul.wide.u32 	%rd45, %r33, 4;
	add.s64 	%rd46, %rd2, %rd45;
	ld.global.f32 	%f60, [%rd46];
	mad.lo.s32 	%r34, %r39, %r18, %r2;
	mul.wide.s32 	%rd47, %r34, 4;
	add.s64 	%rd48, %rd1, %rd47;
	ld.global.f32 	%f61, [%rd48];
	fma.rn.f32 	%f72, %f60, %f61, %f72;
$L__BB0_13:
	mad.lo.s32 	%r35, %r18, %r1, %r2;
	cvta.to.global.u64 	%rd49, %rd6;
	mul.wide.s32 	%rd50, %r35, 4;
	add.s64 	%rd51, %rd49, %rd50;
	ld.global.f32 	%f62, [%rd51];
	mul.f32 	%f63, %f14, %f62;
	fma.rn.f32 	%f64, %f13, %f72, %f63;
	st.global.f32 	[%rd51], %f64;
$L__BB0_14:
	ret;

}


// ===== COMPILED SASS (sm_100) =====

	.target	sm_100

	.elftype	@"ET_EXEC"


//--------------------- .note.nv.tkinfo           --------------------------
	.section	.note.nv.tkinfo,"",@"SHT_NOTE"
	.sectionflags	@"SHF_NOTE_NV_TKINFO"
	.tkinfo
        /*0018*/ 	.word	0x00000002
        /*0030*/ 	.string	""
        /*0030*/ 	.string	"ptxas"
        /*0030*/ 	.string	"Cuda compilation tools, release 13.0, V13.0.88"
        /*0030*/ 	.string	"Build cuda_13.0.r13.0/compiler.36424714_0"
        /*0030*/ 	.string	"-arch sm_100 -m 64 "



//--------------------- .note.nv.cuinfo           --------------------------
	.section	.note.nv.cuinfo,"",@"SHT_NOTE"
	.sectionflags	@"SHF_NOTE_NV_CUINFO"
        /*0018*/ 	.short	0x0002
        /*001a*/ 	.short	0x0064
        /*001c*/ 	.short	0x0082
	.zero		2


//--------------------- .nv.info                  --------------------------
	.section	.nv.info,"",@"SHT_CUDA_INFO"
	.align	4


	//----- nvinfo : EIATTR_REGCOUNT
	.align		4
        /*0000*/ 	.byte	0x04, 0x2f
        /*0002*/ 	.short	(.L_1 - .L_0)
	.align		4
.L_0:
        /*0004*/ 	.word	index@(_Z11gemm_kernelPfS_S_iiiff)
        /*0008*/ 	.word	0x00000020


	//----- nvinfo : EIATTR_FRAME_SIZE
	.align		4
.L_1:
        /*000c*/ 	.byte	0x04, 0x11
        /*000e*/ 	.short	(.L_3 - .L_2)
	.align		4
.L_2:
        /*0010*/ 	.word	index@(_Z11gemm_kernelPfS_S_iiiff)
        /*0014*/ 	.word	0x00000000


	//----- nvinfo : EIATTR_MIN_STACK_SIZE
	.align		4
.L_3:
        /*0018*/ 	.byte	0x04, 0x12
        /*001a*/ 	.short	(.L_5 - .L_4)
	.align		4
.L_4:
        /*001c*/ 	.word	index@(_Z11gemm_kernelPfS_S_iiiff)
        /*0020*/ 	.word	0x00000000
.L_5:


//--------------------- .nv.compat                --------------------------
	.section	.nv.compat,"",@"SHT_CUDA_COMPAT_INFO"
	.align	4
        /*0000*/ 	.byte	0x02, 0x09, 0x00, 0x00, 0x02, 0x02, 0x01, 0x00, 0x02, 0x05, 0x05, 0x00, 0x03, 0x07, 0x01, 0x01
        /*0010*/ 	.byte	0x02, 0x03, 0x00, 0x00, 0x02, 0x06, 0x01, 0x00, 0x04, 0x0b, 0x08, 0x00, 0x09, 0x00, 0x00, 0x00
        /*0020*/ 	.byte	0x00, 0x00, 0x00, 0x00


//--------------------- .nv.info._Z11gemm_kernelPfS_S_iiiff --------------------------
	.section	.nv.info._Z11gemm_kernelPfS_S_iiiff,"",@"SHT_CUDA_INFO"
	.sectionflags	@""
	.align	4


	//----- nvinfo : EIATTR_CUDA_API_VERSION
	.align		4
        /*0000*/ 	.byte	0x04, 0x37
        /*0002*/ 	.short	(.L_7 - .L_6)
.L_6:
        /*0004*/ 	.word	0x00000082


	//----- nvinfo : EIATTR_KPARAM_INFO
	.align		4
.L_7:
        /*0008*/ 	.byte	0x04, 0x17
        /*000a*/ 	.short	(.L_9 - .L_8)
.L_8:
        /*000c*/ 	.word	0x00000000
        /*0010*/ 	.short	0x0007
        /*0012*/ 	.short	0x0028
        /*0014*/ 	.byte	0x00, 0xf0, 0x11, 0x00


	//----- nvinfo : EIATTR_KPARAM_INFO
	.align		4
.L_9:
        /*0018*/ 	.byte	0x04, 0x17
        /*001a*/ 	.short	(.L_11 - .L_10)
.L_10:
        /*001c*/ 	.word	0x00000000
        /*0020*/ 	.short	0x0006
        /*0022*/ 	.short	0x0024
        /*0024*/ 	.byte	0x00, 0xf0, 0x11, 0x00


	//----- nvinfo : EIATTR_KPARAM_INFO
	.align		4
.L_11:
        /*0028*/ 	.byte	0x04, 0x17
        /*002a*/ 	.short	(.L_13 - .L_12)
.L_12:
        /*002c*/ 	.word	0x00000000
        /*0030*/ 	.short	0x0005
        /*0032*/ 	.short	0x0020
        /*0034*/ 	.byte	0x00, 0xf0, 0x11, 0x00


	//----- nvinfo : EIATTR_KPARAM_INFO
	.align		4
.L_13:
        /*0038*/ 	.byte	0x04, 0x17
        /*003a*/ 	.short	(.L_15 - .L_14)
.L_14:
        /*003c*/ 	.word	0x00000000
        /*0040*/ 	.short	0x0004
        /*0042*/ 	.short	0x001c
        /*0044*/ 	.byte	0x00, 0xf0, 0x11, 0x00


	//----- nvinfo : EIATTR_KPARAM_INFO
	.align		4
.L_15:
        /*0048*/ 	.byte	0x04, 0x17
        /*004a*/ 	.short	(.L_17 - .L_16)
.L_16:
        /*004c*/ 	.word	0x00000000
        /*0050*/ 	.short	0x0003
        /*0052*/ 	.short	0x0018
        /*0054*/ 	.byte	0x00, 0xf0, 0x11, 0x00


	//----- nvinfo : EIATTR_KPARAM_INFO
	.align		4
.L_17:
        /*0058*/ 	.byte	0x04, 0x17
        /*005a*/ 	.short	(.L_19 - .L_18)
.L_18:
        /*005c*/ 	.word	0x00000000
        /*0060*/ 	.short	0x0002
        /*0062*/ 	.short	0x0010
        /*0064*/ 	.byte	0x00, 0xf5, 0x21, 0x00


	//----- nvinfo : EIATTR_KPARAM_INFO
	.align		4
.L_19:
        /*0068*/ 	.byte	0x04, 0x17
        /*006a*/ 	.short	(.L_21 - .L_20)
.L_20:
        /*006c*/ 	.word	0x00000000
        /*0070*/ 	.short	0x0001
        /*0072*/ 	.short	0x0008
        /*0074*/ 	.byte	0x00, 0xf5, 0x21, 0x00


	//----- nvinfo : EIATTR_KPARAM_INFO
	.align		4
.L_21:
        /*0078*/ 	.byte	0x04, 0x17
        /*007a*/ 	.short	(.L_23 - .L_22)
.L_22:
        /*007c*/ 	.word	0x00000000
        /*0080*/ 	.short	0x0000
        /*0082*/ 	.short	0x0000
        /*0084*/ 	.byte	0x00, 0xf5, 0x21, 0x00


	//----- nvinfo : EIATTR_SPARSE_MMA_MASK
	.align		4
.L_23:
        /*0088*/ 	.byte	0x03, 0x50
        /*008a*/ 	.short	0x0000


	//----- nvinfo : EIATTR_MAXREG_COUNT
	.align		4
        /*008c*/ 	.byte	0x03, 0x1b
        /*008e*/ 	.short	0x00ff


	//----- nvinfo : EIATTR_MERCURY_ISA_VERSION
	.align		4
        /*0090*/ 	.byte	0x03, 0x5f
        /*0092*/ 	.short	0x0101


	//----- nvinfo : EIATTR_VRC_CTA_INIT_COUNT
	.align		4
        /*0094*/ 	.byte	0x02, 0x4a
	.zero		1
	.zero		1


	//----- nvinfo : EIATTR_EXIT_INSTR_OFFSETS
	.align		4
        /*0098*/ 	.byte	0x04, 0x1c
        /*009a*/ 	.short	(.L_25 - .L_24)


	//   ....[0]....
.L_24:
        /*009c*/ 	.word	0x000000c0


	//   ....[1]....
        /*00a0*/ 	.word	0x00000930


	//----- nvinfo : EIATTR_CBANK_PARAM_SIZE
	.align		4
.L_25:
        /*00a4*/ 	.byte	0x03, 0x19
        /*00a6*/ 	.short	0x002c


	//----- nvinfo : EIATTR_PARAM_CBANK
	.align		4
        /*00a8*/ 	.byte	0x04, 0x0a
        /*00aa*/ 	.short	(.L_27 - .L_26)
	.align		4
.L_26:
        /*00ac*/ 	.word	index@(.nv.constant0._Z11gemm_kernelPfS_S_iiiff)
        /*00b0*/ 	.short	0x0380
        /*00b2*/ 	.short	0x002c


	//----- nvinfo : EIATTR_SW_WAR
	.align		4
.L_27:
        /*00b4*/ 	.byte	0x04, 0x36
        /*00b6*/ 	.short	(.L_29 - .L_28)
.L_28:
        /*00b8*/ 	.word	0x00000008
.L_29:


//--------------------- .nv.callgraph             --------------------------
	.section	.nv.callgraph,"",@"SHT_CUDA_CALLGRAPH"
	.align	4
	.sectionentsize	8
	.align		4
        /*0000*/ 	.word	0x00000000
	.align		4
        /*0004*/ 	.word	0xffffffff
	.align		4
        /*0008*/ 	.word	0x00000000
	.align		4
        /*000c*/ 	.word	0xfffffffe
	.align		4
        /*0010*/ 	.word	0x00000000
	.align		4
        /*0014*/ 	.word	0xfffffffd
	.align		4
        /*0018*/ 	.word	0x00000000
	.align		4
        /*001c*/ 	.word	0xfffffffc


//--------------------- .text._Z11gemm_kernelPfS_S_iiiff --------------------------
	.section	.text._Z11gemm_kernelPfS_S_iiiff,"ax",@progbits
	.align	128
        .global         _Z11gemm_kernelPfS_S_iiiff
        .type           _Z11gemm_kernelPfS_S_iiiff,@function
        .size           _Z11gemm_kernelPfS_S_iiiff,(.L_x_5 - _Z11gemm_kernelPfS_S_iiiff)
        .other          _Z11gemm_kernelPfS_S_iiiff,@"STO_CUDA_ENTRY STV_DEFAULT"
_Z11gemm_kernelPfS_S_iiiff:
.text._Z11gemm_kernelPfS_S_iiiff:
[----:B------:R-:W-:Y:S01]  /*0000*/  LDC R1, c[0x0][0x37c] ;  /* 0x0000df00ff017b82 */ /* 0x000fe20000000800 */
[----:B------:R-:W0:Y:S07]  /*0010*/  S2R R5, SR_TID.X ;  /* 0x0000000000057919 */ /* 0x000e2e0000002100 */
[----:B------:R-:W1:Y:S01]  /*0020*/  LDC R19, c[0x0][0x364] ;  /* 0x0000d900ff137b82 */ /* 0x000e620000000800 */
[----:B------:R-:W1:Y:S07]  /*0030*/  S2R R4, SR_TID.Y ;  /* 0x0000000000047919 */ /* 0x000e6e0000002200 */
[----:B------:R-:W0:Y:S08]  /*0040*/  S2UR UR5, SR_CTAID.X ;  /* 0x00000000000579c3 */ /* 0x000e300000002500 */
[----:B------:R-:W0:Y:S08]  /*0050*/  LDC R0, c[0x0][0x360] ;  /* 0x0000d800ff007b82 */ /* 0x000e300000000800 */
[----:B------:R-:W1:Y:S08]  /*0060*/  S2UR UR4, SR_CTAID.Y ;  /* 0x00000000000479c3 */ /* 0x000e700000002600 */
[----:B------:R-:W2:Y:S01]  /*0070*/  LDC.64 R2, c[0x0][0x398] ;  /* 0x0000e600ff027b82 */ /* 0x000ea20000000a00 */
[----:B0-----:R-:W-:-:S02]  /*0080*/  IMAD R0, R0, UR5, R5 ;  /* 0x0000000500007c24 */ /* 0x001fc4000f8e0205 */
[----:B-1----:R-:W-:-:S03]  /*0090*/  IMAD R19, R19, UR4, R4 ;  /* 0x0000000413137c24 */ /* 0x002fc6000f8e0204 */
[----:B--2---:R-:W-:-:S04]  /*00a0*/  ISETP.GE.AND P0, PT, R0, R3, PT ;  /* 0x000000030000720c */ /* 0x004fc80003f06270 */
[----:B------:R-:W-:-:S13]  /*00b0*/  ISETP.GE.OR P0, PT, R19, R2, P0 ;  /* 0x000000021300720c */ /* 0x000fda0000706670 */
[----:B------:R-:W-:Y:S05]  /*00c0*/  @P0 EXIT ;  /* 0x000000000000094d */ /* 0x000fea0003800000 */
[----:B------:R-:W0:Y:S01]  /*00d0*/  LDC R2, c[0x0][0x3a0] ;  /* 0x0000e800ff027b82 */ /* 0x000e220000000800 */
[----:B------:R-:W1:Y:S01]  /*00e0*/  LDCU.64 UR4, c[0x0][0x358] ;  /* 0x00006b00ff0477ac */ /* 0x000e620008000a00 */
[----:B------:R-:W-:Y:S01]  /*00f0*/  HFMA2 R24, -RZ, RZ, 0, 0 ;  /* 0x00000000ff187431 */ /* 0x000fe200000001ff */
[----:B0-----:R-:W-:-:S13]  /*0100*/  ISETP.GE.AND P0, PT, R2, 0x1, PT ;  /* 0x000000010200780c */ /* 0x001fda0003f06270 */
[----:B-1----:R-:W-:Y:S05]  /*0110*/  @!P0 BRA `(.L_x_0) ;  /* 0x0000000400e08947 */ /* 0x002fea0003800000 */
[C---:B------:R-:W-:Y:S01]  /*0120*/  ISETP.GE.U32.AND P1, PT, R2.reuse, 0x8, PT ;  /* 0x000000080200780c */ /* 0x040fe20003f26070 */
[----:B------:R-:W-:Y:S01]  /*0130*/  IMAD R20, R19, R2, RZ ;  /* 0x0000000213147224 */ /* 0x000fe200078e02ff */
[----:B------:R-:W-:Y:S02]  /*0140*/  LOP3.LUT R27, R2, 0x7, RZ, 0xc0, !PT ;  /* 0x00000007021b7812 */ /* 0x000fe400078ec0ff */
[----:B------:R-:W-:Y:S02]  /*0150*/  MOV R24, RZ ;  /* 0x000000ff00187202 */ /* 0x000fe40000000f00 */
[----:B------:R-:W-:Y:S02]  /*0160*/  ISETP.NE.AND P0, PT, R27, RZ, PT ;  /* 0x000000ff1b00720c */ /* 0x000fe40003f05270 */
[----:B------:R-:W-:-:S05]  /*0170*/  MOV R21, RZ ;  /* 0x000000ff00157202 */ /* 0x000fca0000000f00 */
[----:B------:R-:W-:Y:S06]  /*0180*/  @!P1 BRA `(.L_x_1) ;  /* 0x0000000000c49947 */ /* 0x000fec0003800000 */
[----:B------:R-:W0:Y:S01]  /*0190*/  LDC.64 R4, c[0x0][0x380] ;  /* 0x0000e000ff047b82 */ /* 0x000e220000000a00 */
[----:B------:R-:W-:Y:S02]  /*01a0*/  LOP3.LUT R21, R2, 0x7ffffff8, RZ, 0xc0, !PT ;  /* 0x7ffffff802157812 */ /* 0x000fe400078ec0ff */
[----:B------:R-:W-:Y:S02]  /*01b0*/  MOV R24, RZ ;  /* 0x000000ff00187202 */ /* 0x000fe40000000f00 */
[----:B------:R-:W-:Y:S02]  /*01c0*/  MOV R18, R0 ;  /* 0x0000000000127202 */ /* 0x000fe40000000f00 */
[----:B------:R-:W-:Y:S01]  /*01d0*/  IADD3 R22, PT, PT, -R21, RZ, RZ ;  /* 0x000000ff15167210 */ /* 0x000fe20007ffe1ff */
[----:B0-----:R-:W-:-:S03]  /*01e0*/  IMAD.WIDE.U32 R4, R20, 0x4, R4 ;  /* 0x0000000414047825 */ /* 0x001fc600078e0004 */
[----:B------:R-:W-:-:S04]  /*01f0*/  IADD3 R6, P1, PT, R4, 0x10, RZ ;  /* 0x0000001004067810 */ /* 0x000fc80007f3e0ff */
[----:B------:R-:W-:-:S09]  /*0200*/  IADD3.X R7, PT, PT, RZ, R5, RZ, P1, !PT ;  /* 0x00000005ff077210 */ /* 0x000fd20000ffe4ff */
.L_x_2:
[----:B------:R-:W0:Y:S01]  /*0210*/  LDC.64 R16, c[0x0][0x388] ;  /* 0x0000e200ff107b82 */ /* 0x000e220000000a00 */
[----:B------:R-:W-:Y:S02]  /*0220*/  MOV R4, R6 ;  /* 0x0000000600047202 */ /* 0x000fe40000000f00 */
[----:B------:R-:W-:-:S05]  /*0230*/  MOV R5, R7 ;  /* 0x0000000700057202 */ /* 0x000fca0000000f00 */
[----:B------:R-:W2:Y:S04]  /*0240*/  LDG.E R25, desc[UR4][R4.64+-0x10] ;  /* 0xfffff00404197981 */ /* 0x000ea8000c1e1900 */
[----:B------:R-:W3:Y:S04]  /*0250*/  LDG.E R23, desc[UR4][R4.64+-0xc] ;  /* 0xfffff40404177981 */ /* 0x000ee8000c1e1900 */
[----:B------:R-:W4:Y:S04]  /*0260*/  LDG.E R29, desc[UR4][R4.64+-0x8] ;  /* 0xfffff804041d7981 */ /* 0x000f28000c1e1900 */
[----:B------:R-:W5:Y:S01]  /*0270*/  LDG.E R28, desc[UR4][R4.64+-0x4] ;  /* 0xfffffc04041c7981 */ /* 0x000f62000c1e1900 */
[----:B0-----:R-:W-:-:S05]  /*0280*/  IMAD.WIDE R16, R18, 0x4, R16 ;  /* 0x0000000412107825 */ /* 0x001fca00078e0210 */
[----:B------:R0:W2:Y:S01]  /*0290*/  LDG.E R26, desc[UR4][R16.64] ;  /* 0x00000004101a7981 */ /* 0x0000a2000c1e1900 */
[----:B------:R-:W-:-:S04]  /*02a0*/  IMAD.WIDE R14, R3, 0x4, R16 ;  /* 0x00000004030e7825 */ /* 0x000fc800078e0210 */
[C---:B------:R-:W-:Y:S02]  /*02b0*/  IMAD.WIDE R6, R3.reuse, 0x4, R14 ;  /* 0x0000000403067825 */ /* 0x040fe400078e020e */
[----:B------:R-:W3:Y:S02]  /*02c0*/  LDG.E R14, desc[UR4][R14.64] ;  /* 0x000000040e0e7981 */ /* 0x000ee4000c1e1900 */
[C---:B------:R-:W-:Y:S02]  /*02d0*/  IMAD.WIDE R10, R3.reuse, 0x4, R6 ;  /* 0x00000004030a7825 */ /* 0x040fe400078e0206 */
[----:B------:R-:W4:Y:S02]  /*02e0*/  LDG.E R6, desc[UR4][R6.64] ;  /* 0x0000000406067981 */ /* 0x000f24000c1e1900 */
[C---:B------:R-:W-:Y:S02]  /*02f0*/  IMAD.WIDE R8, R3.reuse, 0x4, R10 ;  /* 0x0000000403087825 */ /* 0x040fe400078e020a */
[----:B------:R-:W5:Y:S02]  /*0300*/  LDG.E R10, desc[UR4][R10.64] ;  /* 0x000000040a0a7981 */ /* 0x000f64000c1e1900 */
[----:B------:R-:W-:-:S02]  /*0310*/  IMAD.WIDE R12, R3, 0x4, R8 ;  /* 0x00000004030c7825 */ /* 0x000fc400078e0208 */
[----:B------:R-:W5:Y:S04]  /*0320*/  LDG.E R7, desc[UR4][R4.64] ;  /* 0x0000000404077981 */ /* 0x000f68000c1e1900 */
[----:B------:R-:W5:Y:S01]  /*0330*/  LDG.E R8, desc[UR4][R8.64] ;  /* 0x0000000408087981 */ /* 0x000f62000c1e1900 */
[----:B0-----:R-:W-:-:S03]  /*0340*/  IMAD.WIDE R16, R3, 0x4, R12 ;  /* 0x0000000403107825 */ /* 0x001fc600078e020c */
[----:B------:R-:W5:Y:S04]  /*0350*/  LDG.E R12, desc[UR4][R12.64] ;  /* 0x000000040c0c7981 */ /* 0x000f68000c1e1900 */
[----:B------:R-:W5:Y:S04]  /*0360*/  LDG.E R15, desc[UR4][R16.64] ;  /* 0x00000004100f7981 */ /* 0x000f68000c1e1900 */
[----:B------:R-:W5:Y:S04]  /*0370*/  LDG.E R9, desc[UR4][R4.64+0x4] ;  /* 0x0000040404097981 */ /* 0x000f68000c1e1900 */
[----:B------:R-:W5:Y:S01]  /*0380*/  LDG.E R11, desc[UR4][R4.64+0xc] ;  /* 0x00000c04040b7981 */ /* 0x000f62000c1e1900 */
[----:B--2---:R-:W-:Y:S01]  /*0390*/  FFMA R26, R25, R26, R24 ;  /* 0x0000001a191a7223 */ /* 0x004fe20000000018 */
[----:B------:R-:W-:-:S02]  /*03a0*/  IMAD.WIDE R24, R3, 0x4, R16 ;  /* 0x0000000403187825 */ /* 0x000fc400078e0210 */
[----:B------:R-:W2:Y:S04]  /*03b0*/  LDG.E R16, desc[UR4][R4.64+0x8] ;  /* 0x0000080404107981 */ /* 0x000ea8000c1e1900 */
[----:B------:R-:W2:Y:S01]  /*03c0*/  LDG.E R24, desc[UR4][R24.64] ;  /* 0x0000000418187981 */ /* 0x000ea2000c1e1900 */
[----:B---3--:R-:W-:Y:S01]  /*03d0*/  FFMA R14, R23, R14, R26 ;  /* 0x0000000e170e7223 */ /* 0x008fe2000000001a */
[----:B------:R-:W-:-:S03]  /*03e0*/  IADD3 R22, PT, PT, R22, 0x8, RZ ;  /* 0x0000000816167810 */ /* 0x000fc60007ffe0ff */
[----:B----4-:R-:W-:Y:S01]  /*03f0*/  FFMA R29, R29, R6, R14 ;  /* 0x000000061d1d7223 */ /* 0x010fe2000000000e */
[----:B------:R-:W-:-:S03]  /*0400*/  ISETP.NE.AND P1, PT, R22, RZ, PT ;  /* 0x000000ff1600720c */ /* 0x000fc60003f25270 */
[----:B-----5:R-:W-:Y:S01]  /*0410*/  FFMA R10, R28, R10, R29 ;  /* 0x0000000a1c0a7223 */ /* 0x020fe2000000001d */
[----:B------:R-:W-:-:S03]  /*0420*/  IADD3 R6, P2, PT, R4, 0x20, RZ ;  /* 0x0000002004067810 */ /* 0x000fc60007f5e0ff */
[----:B------:R-:W-:Y:S01]  /*0430*/  FFMA R8, R7, R8, R10 ;  /* 0x0000000807087223 */ /* 0x000fe2000000000a */
[----:B------:R-:W-:Y:S02]  /*0440*/  IADD3.X R7, PT, PT, RZ, R5, RZ, P2, !PT ;  /* 0x00000005ff077210 */ /* 0x000fe400017fe4ff */
[----:B------:R-:W-:Y:S01]  /*0450*/  LEA R18, R3, R18, 0x3 ;  /* 0x0000001203127211 */ /* 0x000fe200078e18ff */
[----:B------:R-:W-:-:S04]  /*0460*/  FFMA R9, R9, R12, R8 ;  /* 0x0000000c09097223 */ /* 0x000fc80000000008 */
[----:B--2---:R-:W-:-:S04]  /*0470*/  FFMA R16, R16, R15, R9 ;  /* 0x0000000f10107223 */ /* 0x004fc80000000009 */
[----:B------:R-:W-:Y:S01]  /*0480*/  FFMA R24, R11, R24, R16 ;  /* 0x000000180b187223 */ /* 0x000fe20000000010 */
[----:B------:R-:W-:Y:S06]  /*0490*/  @P1 BRA `(.L_x_2) ;  /* 0xfffffffc005c1947 */ /* 0x000fec000383ffff */
.L_x_1:
[----:B------:R-:W-:Y:S05]  /*04a0*/  @!P0 BRA `(.L_x_0) ;  /* 0x0000000000fc8947 */ /* 0x000fea0003800000 */
[----:B------:R-:W-:Y:S02]  /*04b0*/  ISETP.GE.U32.AND P1, PT, R27, 0x4, PT ;  /* 0x000000041b00780c */ /* 0x000fe40003f26070 */
[----:B------:R-:W-:-:S04]  /*04c0*/  LOP3.LUT R16, R2, 0x3, RZ, 0xc0, !PT ;  /* 0x0000000302107812 */ /* 0x000fc800078ec0ff */
[----:B------:R-:W-:-:S07]  /*04d0*/  ISETP.NE.AND P0, PT, R16, RZ, PT ;  /* 0x000000ff1000720c */ /* 0x000fce0003f05270 */
[----:B------:R-:W-:Y:S06]  /*04e0*/  @!P1 BRA `(.L_x_3) ;  /* 0x00000000006c9947 */ /* 0x000fec0003800000 */
[----:B------:R-:W0:Y:S01]  /*04f0*/  LDC.64 R6, c[0x0][0x388] ;  /* 0x0000e200ff067b82 */ /* 0x000e220000000a00 */
[----:B------:R-:W1:Y:S01]  /*0500*/  LDCU.64 UR6, c[0x0][0x380] ;  /* 0x00007000ff0677ac */ /* 0x000e620008000a00 */
[----:B------:R-:W-:Y:S01]  /*0510*/  IMAD R9, R21, R3, R0 ;  /* 0x0000000315097224 */ /* 0x000fe200078e0200 */
[CC--:B------:R-:W-:Y:S02]  /*0520*/  IADD3 R5, PT, PT, R20.reuse, R21.reuse, RZ ;  /* 0x0000001514057210 */ /* 0x0c0fe40007ffe0ff */
[----:B------:R-:W-:-:S03]  /*0530*/  IADD3 R10, P1, PT, R20, R21, RZ ;  /* 0x00000015140a7210 */ /* 0x000fc60007f3e0ff */
[----:B------:R-:W2:Y:S01]  /*0540*/  LDC.64 R14, c[0x0][0x380] ;  /* 0x0000e000ff0e7b82 */ /* 0x000ea20000000a00 */
[----:B0-----:R-:W-:-:S04]  /*0550*/  IMAD.WIDE R6, R9, 0x4, R6 ;  /* 0x0000000409067825 */ /* 0x001fc800078e0206 */
[----:B------:R-:W-:Y:S02]  /*0560*/  IMAD.WIDE R8, R3, 0x4, R6 ;  /* 0x0000000403087825 */ /* 0x000fe400078e0206 */
[----:B------:R-:W3:Y:S02]  /*0570*/  LDG.E R6, desc[UR4][R6.64] ;  /* 0x0000000406067981 */ /* 0x000ee4000c1e1900 */
[----:B--2---:R-:W-:Y:S01]  /*0580*/  IMAD.WIDE.U32 R14, R5, 0x4, R14 ;  /* 0x00000004050e7825 */ /* 0x004fe200078e000e */
[----:B------:R-:W-:Y:S02]  /*0590*/  IADD3.X R5, PT, PT, RZ, RZ, RZ, P1, !PT ;  /* 0x000000ffff057210 */ /* 0x000fe40000ffe4ff */
[----:B-1----:R-:W-:-:S03]  /*05a0*/  LEA R4, P1, R10, UR6, 0x2 ;  /* 0x000000060a047c11 */ /* 0x002fc6000f8210ff */
[----:B------:R-:W3:Y:S01]  /*05b0*/  LDG.E R15, desc[UR4][R14.64] ;  /* 0x000000040e0f7981 */ /* 0x000ee2000c1e1900 */
[----:B------:R-:W-:Y:S01]  /*05c0*/  LEA.HI.X R5, R10, UR7, R5, 0x2, P1 ;  /* 0x000000070a057c11 */ /* 0x000fe200088f1405 */
[C---:B------:R-:W-:Y:S02]  /*05d0*/  IMAD.WIDE R10, R3.reuse, 0x4, R8 ;  /* 0x00000004030a7825 */ /* 0x040fe400078e0208 */
[----:B------:R-:W2:Y:S04]  /*05e0*/  LDG.E R8, desc[UR4][R8.64] ;  /* 0x0000000408087981 */ /* 0x000ea8000c1e1900 */
[----:B------:R-:W2:Y:S01]  /*05f0*/  LDG.E R17, desc[UR4][R4.64+0x4] ;  /* 0x0000040404117981 */ /* 0x000ea2000c1e1900 */
[----:B------:R-:W-:-:S03]  /*0600*/  IMAD.WIDE R12, R3, 0x4, R10 ;  /* 0x00000004030c7825 */ /* 0x000fc600078e020a */
[----:B------:R-:W4:Y:S04]  /*0610*/  LDG.E R22, desc[UR4][R10.64] ;  /* 0x000000040a167981 */ /* 0x000f28000c1e1900 */
[----:B------:R-:W4:Y:S04]  /*0620*/  LDG.E R18, desc[UR4][R4.64+0x8] ;  /* 0x0000080404127981 */ /* 0x000f28000c1e1900 */
[----:B------:R-:W5:Y:S04]  /*0630*/  LDG.E R26, desc[UR4][R4.64+0xc] ;  /* 0x00000c04041a7981 */ /* 0x000f68000c1e1900 */
[----:B------:R-:W5:Y:S01]  /*0640*/  LDG.E R12, desc[UR4][R12.64] ;  /* 0x000000040c0c7981 */ /* 0x000f62000c1e1900 */
[----:B------:R-:W-:Y:S01]  /*0650*/  IADD3 R21, PT, PT, R21, 0x4, RZ ;  /* 0x0000000415157810 */ /* 0x000fe20007ffe0ff */
[----:B---3--:R-:W-:-:S04]  /*0660*/  FFMA R24, R15, R6, R24 ;  /* 0x000000060f187223 */ /* 0x008fc80000000018 */
[----:B--2---:R-:W-:-:S04]  /*0670*/  FFMA R17, R17, R8, R24 ;  /* 0x0000000811117223 */ /* 0x004fc80000000018 */
[----:B----4-:R-:W-:-:S04]  /*0680*/  FFMA R17, R18, R22, R17 ;  /* 0x0000001612117223 */ /* 0x010fc80000000011 */
[----:B-----5:R-:W-:-:S07]  /*0690*/  FFMA R24, R26, R12, R17 ;  /* 0x0000000c1a187223 */ /* 0x020fce0000000011 */
.L_x_3:
[----:B------:R-:W-:Y:S05]  /*06a0*/  @!P0 BRA `(.L_x_0) ;  /* 0x00000000007c8947 */ /* 0x000fea0003800000 */
[----:B------:R-:W-:Y:S01]  /*06b0*/  ISETP.NE.AND P1, PT, R16, 0x1, PT ;  /* 0x000000011000780c */ /* 0x000fe20003f25270 */
[----:B------:R-:W0:Y:S01]  /*06c0*/  LDC.64 R12, c[0x0][0x380] ;  /* 0x0000e000ff0c7b82 */ /* 0x000e220000000a00 */
[----:B------:R-:W-:-:S04]  /*06d0*/  LOP3.LUT R2, R2, 0x1, RZ, 0xc0, !PT ;  /* 0x0000000102027812 */ /* 0x000fc800078ec0ff */
[----:B------:R-:W-:-:S03]  /*06e0*/  ISETP.NE.U32.AND P0, PT, R2, 0x1, PT ;  /* 0x000000010200780c */ /* 0x000fc60003f05070 */
[----:B------:R-:W1:Y:S04]  /*06f0*/  LDC.64 R10, c[0x0][0x388] ;  /* 0x0000e200ff0a7b82 */ /* 0x000e680000000a00 */
[CC--:B------:R-:W-:Y:S02]  /*0700*/  @P1 IADD3 R15, PT, PT, R20.reuse, R21.reuse, RZ ;  /* 0x00000015140f1210 */ /* 0x0c0fe40007ffe0ff */
[----:B------:R-:W-:Y:S02]  /*0710*/  @P1 IADD3 R2, P2, PT, R20, R21, RZ ;  /* 0x0000001514021210 */ /* 0x000fe40007f5e0ff */
[----:B------:R-:W2:Y:S02]  /*0720*/  @P1 LDC.64 R4, c[0x0][0x380] ;  /* 0x0000e000ff041b82 */ /* 0x000ea40000000a00 */
[----:B------:R-:W-:-:S06]  /*0730*/  @P1 IADD3.X R14, PT, PT, RZ, RZ, RZ, P2, !PT ;  /* 0x000000ffff0e1210 */ /* 0x000fcc00017fe4ff */
[----:B------:R-:W3:Y:S01]  /*0740*/  LDC.64 R6, c[0x0][0x380] ;  /* 0x0000e000ff067b82 */ /* 0x000ee20000000a00 */
[----:B0-----:R-:W-:-:S04]  /*0750*/  @P1 IMAD.WIDE.U32 R12, R15, 0x4, R12 ;  /* 0x000000040f0c1825 */ /* 0x001fc800078e000c */
[C---:B------:R-:W-:Y:S01]  /*0760*/  @P1 IMAD R15, R21.reuse, R3, R0 ;  /* 0x00000003150f1224 */ /* 0x040fe200078e0200 */
[----:B------:R-:W-:Y:S01]  /*0770*/  @P1 IADD3 R21, PT, PT, R21, 0x2, RZ ;  /* 0x0000000215151810 */ /* 0x000fe20007ffe0ff */
[----:B------:R-:W4:Y:S01]  /*0780*/  @P1 LDG.E R13, desc[UR4][R12.64] ;  /* 0x000000040c0d1981 */ /* 0x000f22000c1e1900 */
[----:B------:R-:W0:Y:S01]  /*0790*/  LDC.64 R8, c[0x0][0x388] ;  /* 0x0000e200ff087b82 */ /* 0x000e220000000a00 */
[----:B-1----:R-:W-:Y:S01]  /*07a0*/  @P1 IMAD.WIDE R10, R15, 0x4, R10 ;  /* 0x000000040f0a1825 */ /* 0x002fe200078e020a */
[----:B------:R-:W-:Y:S02]  /*07b0*/  @!P0 IADD3 R17, PT, PT, R20, R21, RZ ;  /* 0x0000001514118210 */ /* 0x000fe40007ffe0ff */
[----:B--2---:R-:W-:Y:S01]  /*07c0*/  @P1 LEA R4, P2, R2, R4, 0x2 ;  /* 0x0000000402041211 */ /* 0x004fe200078410ff */
[----:B------:R-:W-:-:S03]  /*07d0*/  @!P0 IMAD R21, R21, R3, R0 ;  /* 0x0000000315158224 */ /* 0x000fc600078e0200 */
[----:B------:R-:W-:Y:S01]  /*07e0*/  @P1 LEA.HI.X R5, R2, R5, R14, 0x2, P2 ;  /* 0x0000000502051211 */ /* 0x000fe200010f140e */
[----:B------:R-:W-:Y:S01]  /*07f0*/  @P1 IMAD.WIDE R14, R3, 0x4, R10 ;  /* 0x00000004030e1825 */ /* 0x000fe200078e020a */
[----:B------:R-:W4:Y:S03]  /*0800*/  @P1 LDG.E R2, desc[UR4][R10.64] ;  /* 0x000000040a021981 */ /* 0x000f26000c1e1900 */
[----:B---3--:R-:W-:Y:S01]  /*0810*/  @!P0 IMAD.WIDE.U32 R6, R17, 0x4, R6 ;  /* 0x0000000411068825 */ /* 0x008fe200078e0006 */
[----:B------:R-:W2:Y:S04]  /*0820*/  @P1 LDG.E R5, desc[UR4][R4.64+0x4] ;  /* 0x0000040404051981 */ /* 0x000ea8000c1e1900 */
[----:B------:R-:W2:Y:S01]  /*0830*/  @P1 LDG.E R14, desc[UR4][R14.64] ;  /* 0x000000040e0e1981 */ /* 0x000ea2000c1e1900 */
[----:B0-----:R-:W-:-:S03]  /*0840*/  @!P0 IMAD.WIDE R8, R21, 0x4, R8 ;  /* 0x0000000415088825 */ /* 0x001fc600078e0208 */
[----:B------:R-:W3:Y:S04]  /*0850*/  @!P0 LDG.E R7, desc[UR4][R6.64] ;  /* 0x0000000406078981 */ /* 0x000ee8000c1e1900 */
[----:B------:R-:W3:Y:S01]  /*0860*/  @!P0 LDG.E R8, desc[UR4][R8.64] ;  /* 0x0000000408088981 */ /* 0x000ee2000c1e1900 */
[----:B----4-:R-:W-:-:S04]  /*0870*/  @P1 FFMA R2, R13, R2, R24 ;  /* 0x000000020d021223 */ /* 0x010fc80000000018 */
[----:B--2---:R-:W-:-:S04]  /*0880*/  @P1 FFMA R24, R5, R14, R2 ;  /* 0x0000000e05181223 */ /* 0x004fc80000000002 */
[----:B---3--:R-:W-:-:S07]  /*0890*/  @!P0 FFMA R24, R7, R8, R24 ;  /* 0x0000000807188223 */ /* 0x008fce0000000018 */
.L_x_0:
[----:B------:R-:W0:Y:S01]  /*08a0*/  LDC.64 R4, c[0x0][0x390] ;  /* 0x0000e400ff047b82 */ /* 0x000e220000000a00 */
[----:B------:R-:W-:Y:S01]  /*08b0*/  IMAD R3, R19, R3, R0 ;  /* 0x0000000313037224 */ /* 0x000fe200078e0200 */
[----:B------:R-:W1:Y:S01]  /*08c0*/  LDCU UR6, c[0x0][0x3a8] ;  /* 0x00007500ff0677ac */ /* 0x000e620008000800 */
[----:B------:R-:W2:Y:S02]  /*08d0*/  LDCU UR7, c[0x0][0x3a4] ;  /* 0x00007480ff0777ac */ /* 0x000ea40008000800 */
[----:B0-----:R-:W-:-:S05]  /*08e0*/  IMAD.WIDE R2, R3, 0x4, R4 ;  /* 0x0000000403027825 */ /* 0x001fca00078e0204 */
[----:B------:R-:W1:Y:S02]  /*08f0*/  LDG.E R0, desc[UR4][R2.64] ;  /* 0x0000000402007981 */ /* 0x000e64000c1e1900 */
[----:B-1----:R-:W-:-:S04]  /*0900*/  FMUL R5, R0, UR6 ;  /* 0x0000000600057c20 */ /* 0x002fc80008400000 */
[----:B--2---:R-:W-:-:S05]  /*0910*/  FFMA R5, R24, UR7, R5 ;  /* 0x0000000718057c23 */ /* 0x004fca0008000005 */
[----:B------:R-:W-:Y:S01]  /*0920*/  STG.E desc[UR4][R2.64], R5 ;  /* 0x0000000502007986 */ /* 0x000fe2000c101904 */
[----:B------:R-:W-:Y:S05]  /*0930*/  EXIT ;  /* 0x000000000000794d */ /* 0x000fea0003800000 */
.L_x_4:
[----:B------:R-:W-:-:S00]  /*0940*/  BRA `(.L_x_4) ;  /* 0xfffffffc00fc7947 */ /* 0x000fc0000383ffff */
[----:B------:R-:W-:-:S00]  /*0950*/  NOP ;  /* 0x0000000000007918 */ /* 0x000fc00000000000 */
        /* <DEDUP_REMOVED lines=10> */
.L_x_5:


//--------------------- .nv.shared.reserved.0     --------------------------
	.section	.nv.shared.reserved.0,"aw",@nobits
	.weak		__nv_reservedSMEM_offset_0_alias
	.size		__nv_reservedSMEM_offset_0_alias, 0, 64
	.other		__nv_reservedSMEM_offset_0_alias,@"STO_CUDA_RESERVED_SHARED STV_DEFAULT"
__nv_reservedSMEM_offset_0_alias:
	.zero		0
	.zero		64


//--------------------- .nv.constant0._Z11gemm_kernelPfS_S_iiiff --------------------------
	.section	.nv.constant0._Z11gemm_kernelPfS_S_iiiff,"a",@progbits
	.sectionflags	@""
	.align	4
.nv.constant0._Z11gemm_kernelPfS_S_iiiff:
	.zero		940


//--------------------- SYMBOLS --------------------------

	.type		.nv.reservedSmem.offset0,@object
	.size		.nv.reservedSmem.offset0,0x4
